//
// Generated by NVIDIA NVVM Compiler
//
// Compiler Build ID: CL-36424714
// Cuda compilation tools, release 13.0, V13.0.88
// Based on NVVM 20.0.0
//

.version 9.0
.target sm_100
.address_size 64

	// .globl	_Z23apply_rotary_emb_kernelPfS_S_S_S_S_S_S_S_S_iii

.visible .entry _Z23apply_rotary_emb_kernelPfS_S_S_S_S_S_S_S_S_iii(
	.param .u64 .ptr .align 1 _Z23apply_rotary_emb_kernelPfS_S_S_S_S_S_S_S_S_iii_param_0,
	.param .u64 .ptr .align 1 _Z23apply_rotary_emb_kernelPfS_S_S_S_S_S_S_S_S_iii_param_1,
	.param .u64 .ptr .align 1 _Z23apply_rotary_emb_kernelPfS_S_S_S_S_S_S_S_S_iii_param_2,
	.param .u64 .ptr .align 1 _Z23apply_rotary_emb_kernelPfS_S_S_S_S_S_S_S_S_iii_param_3,
	.param .u64 .ptr .align 1 _Z23apply_rotary_emb_kernelPfS_S_S_S_S_S_S_S_S_iii_param_4,
	.param .u64 .ptr .align 1 _Z23apply_rotary_emb_kernelPfS_S_S_S_S_S_S_S_S_iii_param_5,
	.param .u64 .ptr .align 1 _Z23apply_rotary_emb_kernelPfS_S_S_S_S_S_S_S_S_iii_param_6,
	.param .u64 .ptr .align 1 _Z23apply_rotary_emb_kernelPfS_S_S_S_S_S_S_S_S_iii_param_7,
	.param .u64 .ptr .align 1 _Z23apply_rotary_emb_kernelPfS_S_S_S_S_S_S_S_S_iii_param_8,
	.param .u64 .ptr .align 1 _Z23apply_rotary_emb_kernelPfS_S_S_S_S_S_S_S_S_iii_param_9,
	.param .u32 _Z23apply_rotary_emb_kernelPfS_S_S_S_S_S_S_S_S_iii_param_10,
	.param .u32 _Z23apply_rotary_emb_kernelPfS_S_S_S_S_S_S_S_S_iii_param_11,
	.param .u32 _Z23apply_rotary_emb_kernelPfS_S_S_S_S_S_S_S_S_iii_param_12
)
{
	.reg .pred 	%p<2>;
	.reg .b32 	%r<10>;
	.reg .b32 	%f<21>;
	.reg .b64 	%rd<34>;

	ld.param.u64 	%rd2, [_Z23apply_rotary_emb_kernelPfS_S_S_S_S_S_S_S_S_iii_param_1];
	ld.param.u64 	%rd4, [_Z23apply_rotary_emb_kernelPfS_S_S_S_S_S_S_S_S_iii_param_3];
	ld.param.u64 	%rd5, [_Z23apply_rotary_emb_kernelPfS_S_S_S_S_S_S_S_S_iii_param_4];
	ld.param.u64 	%rd6, [_Z23apply_rotary_emb_kernelPfS_S_S_S_S_S_S_S_S_iii_param_5];
	ld.param.u64 	%rd7, [_Z23apply_rotary_emb_kernelPfS_S_S_S_S_S_S_S_S_iii_param_6];
	ld.param.u64 	%rd8, [_Z23apply_rotary_emb_kernelPfS_S_S_S_S_S_S_S_S_iii_param_7];
	ld.param.u64 	%rd9, [_Z23apply_rotary_emb_kernelPfS_S_S_S_S_S_S_S_S_iii_param_8];
	ld.param.u64 	%rd10, [_Z23apply_rotary_emb_kernelPfS_S_S_S_S_S_S_S_S_iii_param_9];
	ld.param.u32 	%r2, [_Z23apply_rotary_emb_kernelPfS_S_S_S_S_S_S_S_S_iii_param_10];
	ld.param.u32 	%r3, [_Z23apply_rotary_emb_kernelPfS_S_S_S_S_S_S_S_S_iii_param_11];
	ld.param.u32 	%r4, [_Z23apply_rotary_emb_kernelPfS_S_S_S_S_S_S_S_S_iii_param_12];
	mov.u32 	%r5, %ctaid.x;
	mov.u32 	%r6, %ntid.x;
	mov.u32 	%r7, %tid.x;
	mad.lo.s32 	%r1, %r5, %r6, %r7;
	mul.lo.s32 	%r8, %r3, %r2;
	mul.lo.s32 	%r9, %r8, %r4;
	setp.ge.s32 	%p1, %r1, %r9;
	@%p1 bra 	$L__BB0_2;
	ld.param.u64 	%rd33, [_Z23apply_rotary_emb_kernelPfS_S_S_S_S_S_S_S_S_iii_param_2];
	ld.param.u64 	%rd32, [_Z23apply_rotary_emb_kernelPfS_S_S_S_S_S_S_S_S_iii_param_0];
	cvta.to.global.u64 	%rd11, %rd5;
	cvta.to.global.u64 	%rd12, %rd6;
	cvta.to.global.u64 	%rd13, %rd32;
	cvta.to.global.u64 	%rd14, %rd2;
	cvta.to.global.u64 	%rd15, %rd7;
	cvta.to.global.u64 	%rd16, %rd8;
	cvta.to.global.u64 	%rd17, %rd33;
	cvta.to.global.u64 	%rd18, %rd4;
	cvta.to.global.u64 	%rd19, %rd9;
	cvta.to.global.u64 	%rd20, %rd10;
	mul.wide.s32 	%rd21, %r1, 4;
	add.s64 	%rd22, %rd11, %rd21;
	ld.global.f32 	%f1, [%rd22];
	add.s64 	%rd23, %rd12, %rd21;
	ld.global.f32 	%f2, [%rd23];
	add.s64 	%rd24, %rd13, %rd21;
	ld.global.f32 	%f3, [%rd24];
	mul.f32 	%f4, %f1, %f3;
	add.s64 	%rd25, %rd14, %rd21;
	ld.global.f32 	%f5, [%rd25];
	mul.f32 	%f6, %f2, %f5;
	sub.f32 	%f7, %f4, %f6;
	add.s64 	%rd26, %rd15, %rd21;
	st.global.f32 	[%rd26], %f7;
	ld.global.f32 	%f8, [%rd24];
	ld.global.f32 	%f9, [%rd25];
	mul.f32 	%f10, %f1, %f9;
	fma.rn.f32 	%f11, %f2, %f8, %f10;
	add.s64 	%rd27, %rd16, %rd21;
	st.global.f32 	[%rd27], %f11;
	add.s64 	%rd28, %rd17, %rd21;
	ld.global.f32 	%f12, [%rd28];
	mul.f32 	%f13, %f1, %f12;
	add.s64 	%rd29, %rd18, %rd21;
	ld.global.f32 	%f14, [%rd29];
	mul.f32 	%f15, %f2, %f14;
	sub.f32 	%f16, %f13, %f15;
	add.s64 	%rd30, %rd19, %rd21;
	st.global.f32 	[%rd30], %f16;
	ld.global.f32 	%f17, [%rd28];
	ld.global.f32 	%f18, [%rd29];
	mul.f32 	%f19, %f1, %f18;
	fma.rn.f32 	%f20, %f2, %f17, %f19;
	add.s64 	%rd31, %rd20, %rd21;
	st.global.f32 	[%rd31], %f20;
$L__BB0_2:
	ret;

}


// ===== COMPILED SASS (sm_100) =====

	.target	sm_100

	.elftype	@"ET_EXEC"


//--------------------- .note.nv.tkinfo           --------------------------
	.section	.note.nv.tkinfo,"",@"SHT_NOTE"
	.sectionflags	@"SHF_NOTE_NV_TKINFO"
	.tkinfo
        /*0018*/ 	.word	0x00000002
        /*0030*/ 	.string	""
        /*0030*/ 	.string	"ptxas"
        /*0030*/ 	.string	"Cuda compilation tools, release 13.0, V13.0.88"
        /*0030*/ 	.string	"Build cuda_13.0.r13.0/compiler.36424714_0"
        /*0030*/ 	.string	"-arch sm_100 -m 64 "



//--------------------- .note.nv.cuinfo           --------------------------
	.section	.note.nv.cuinfo,"",@"SHT_NOTE"
	.sectionflags	@"SHF_NOTE_NV_CUINFO"
        /*0018*/ 	.short	0x0002
        /*001a*/ 	.short	0x0064
        /*001c*/ 	.short	0x0082
	.zero		2


//--------------------- .nv.info                  --------------------------
	.section	.nv.info,"",@"SHT_CUDA_INFO"
	.align	4


	//----- nvinfo : EIATTR_REGCOUNT
	.align		4
        /*0000*/ 	.byte	0x04, 0x2f
        /*0002*/ 	.short	(.L_1 - .L_0)
	.align		4
.L_0:
        /*0004*/ 	.word	index@(_Z23apply_rotary_emb_kernelPfS_S_S_S_S_S_S_S_S_iii)
        /*0008*/ 	.word	0x00000018


	//----- nvinfo : EIATTR_FRAME_SIZE
	.align		4
.L_1:
        /*000c*/ 	.byte	0x04, 0x11
        /*000e*/ 	.short	(.L_3 - .L_2)
	.align		4
.L_2:
        /*0010*/ 	.word	index@(_Z23apply_rotary_emb_kernelPfS_S_S_S_S_S_S_S_S_iii)
        /*0014*/ 	.word	0x00000000


	//----- nvinfo : EIATTR_MIN_STACK_SIZE
	.align		4
.L_3:
        /*0018*/ 	.byte	0x04, 0x12
        /*001a*/ 	.short	(.L_5 - .L_4)
	.align		4
.L_4:
        /*001c*/ 	.word	index@(_Z23apply_rotary_emb_kernelPfS_S_S_S_S_S_S_S_S_iii)
        /*0020*/ 	.word	0x00000000
.L_5:


//--------------------- .nv.compat                --------------------------
	.section	.nv.compat,"",@"SHT_CUDA_COMPAT_INFO"
	.align	4
        /*0000*/ 	.byte	0x02, 0x09, 0x00, 0x00, 0x02, 0x02, 0x01, 0x00, 0x02, 0x05, 0x05, 0x00, 0x03, 0x07, 0x01, 0x01
        /*0010*/ 	.byte	0x02, 0x03, 0x00, 0x00, 0x02, 0x06, 0x01, 0x00, 0x04, 0x0b, 0x08, 0x00, 0x09, 0x00, 0x00, 0x00
        /*0020*/ 	.byte	0x00, 0x00, 0x00, 0x00


//--------------------- .nv.info._Z23apply_rotary_emb_kernelPfS_S_S_S_S_S_S_S_S_iii --------------------------
	.section	.nv.info._Z23apply_rotary_emb_kernelPfS_S_S_S_S_S_S_S_S_iii,"",@"SHT_CUDA_INFO"
	.sectionflags	@""
	.align	4


	//----- nvinfo : EIATTR_CUDA_API_VERSION
	.align		4
        /*0000*/ 	.byte	0x04, 0x37
        /*0002*/ 	.short	(.L_7 - .L_6)
.L_6:
        /*0004*/ 	.word	0x00000082


	//----- nvinfo : EIATTR_KPARAM_INFO
	.align		4
.L_7:
        /*0008*/ 	.byte	0x04, 0x17
        /*000a*/ 	.short	(.L_9 - .L_8)
.L_8:
        /*000c*/ 	.word	0x00000000
        /*0010*/ 	.short	0x000c
        /*0012*/ 	.short	0x0058
        /*0014*/ 	.byte	0x00, 0xf0, 0x11, 0x00


	//----- nvinfo : EIATTR_KPARAM_INFO
	.align		4
.L_9:
        /*0018*/ 	.byte	0x04, 0x17
        /*001a*/ 	.short	(.L_11 - .L_10)
.L_10:
        /*001c*/ 	.word	0x00000000
        /*0020*/ 	.short	0x000b
        /*0022*/ 	.short	0x0054
        /*0024*/ 	.byte	0x00, 0xf0, 0x11, 0x00


	//----- nvinfo : EIATTR_KPARAM_INFO
	.align		4
.L_11:
        /*0028*/ 	.byte	0x04, 0x17
        /*002a*/ 	.short	(.L_13 - .L_12)
.L_12:
        /*002c*/ 	.word	0x00000000
        /*0030*/ 	.short	0x000a
        /*0032*/ 	.short	0x0050
        /*0034*/ 	.byte	0x00, 0xf0, 0x11, 0x00


	//----- nvinfo : EIATTR_KPARAM_INFO
	.align		4
.L_13:
        /*0038*/ 	.byte	0x04, 0x17
        /*003a*/ 	.short	(.L_15 - .L_14)
.L_14:
        /*003c*/ 	.word	0x00000000
        /*0040*/ 	.short	0x0009
        /*0042*/ 	.short	0x0048
        /*0044*/ 	.byte	0x00, 0xf5, 0x21, 0x00


	//----- nvinfo : EIATTR_KPARAM_INFO
	.align		4
.L_15:
        /*0048*/ 	.byte	0x04, 0x17
        /*004a*/ 	.short	(.L_17 - .L_16)
.L_16:
        /*004c*/ 	.word	0x00000000
        /*0050*/ 	.short	0x0008
        /*0052*/ 	.short	0x0040
        /*0054*/ 	.byte	0x00, 0xf5, 0x21, 0x00


	//----- nvinfo : EIATTR_KPARAM_INFO
	.align		4
.L_17:
        /*0058*/ 	.byte	0x04, 0x17
        /*005a*/ 	.short	(.L_19 - .L_18)
.L_18:
        /*005c*/ 	.word	0x00000000
        /*0060*/ 	.short	0x0007
        /*0062*/ 	.short	0x0038
        /*0064*/ 	.byte	0x00, 0xf5, 0x21, 0x00


	//----- nvinfo : EIATTR_KPARAM_INFO
	.align		4
.L_19:
        /*0068*/ 	.byte	0x04, 0x17
        /*006a*/ 	.short	(.L_21 - .L_20)
.L_20:
        /*006c*/ 	.word	0x00000000
        /*0070*/ 	.short	0x0006
        /*0072*/ 	.short	0x0030
        /*0074*/ 	.byte	0x00, 0xf5, 0x21, 0x00


	//----- nvinfo : EIATTR_KPARAM_INFO
	.align		4
.L_21:
        /*0078*/ 	.byte	0x04, 0x17
        /*007a*/ 	.short	(.L_23 - .L_22)
.L_22:
        /*007c*/ 	.word	0x00000000
        /*0080*/ 	.short	0x0005
        /*0082*/ 	.short	0x0028
        /*0084*/ 	.byte	0x00, 0xf5, 0x21, 0x00


	//----- nvinfo : EIATTR_KPARAM_INFO
	.align		4
.L_23:
        /*0088*/ 	.byte	0x04, 0x17
        /*008a*/ 	.short	(.L_25 - .L_24)
.L_24:
        /*008c*/ 	.word	0x00000000
        /*0090*/ 	.short	0x0004
        /*0092*/ 	.short	0x0020
        /*0094*/ 	.byte	0x00, 0xf5, 0x21, 0x00


	//----- nvinfo : EIATTR_KPARAM_INFO
	.align		4
.L_25:
        /*0098*/ 	.byte	0x04, 0x17
        /*009a*/ 	.short	(.L_27 - .L_26)
.L_26:
        /*009c*/ 	.word	0x00000000
        /*00a0*/ 	.short	0x0003
        /*00a2*/ 	.short	0x0018
        /*00a4*/ 	.byte	0x00, 0xf5, 0x21, 0x00


	//----- nvinfo : EIATTR_KPARAM_INFO
	.align		4
.L_27:
        /*00a8*/ 	.byte	0x04, 0x17
        /*00aa*/ 	.short	(.L_29 - .L_28)
.L_28:
        /*00ac*/ 	.word	0x00000000
        /*00b0*/ 	.short	0x0002
        /*00b2*/ 	.short	0x0010
        /*00b4*/ 	.byte	0x00, 0xf5, 0x21, 0x00


	//----- nvinfo : EIATTR_KPARAM_INFO
	.align		4
.L_29:
        /*00b8*/ 	.byte	0x04, 0x17
        /*00ba*/ 	.short	(.L_31 - .L_30)
.L_30:
        /*00bc*/ 	.word	0x00000000
        /*00c0*/ 	.short	0x0001
        /*00c2*/ 	.short	0x0008
        /*00c4*/ 	.byte	0x00, 0xf5, 0x21, 0x00


	//----- nvinfo : EIATTR_KPARAM_INFO
	.align		4
.L_31:
        /*00c8*/ 	.byte	0x04, 0x17
        /*00ca*/ 	.short	(.L_33 - .L_32)
.L_32:
        /*00cc*/ 	.word	0x00000000
        /*00d0*/ 	.short	0x0000
        /*00d2*/ 	.short	0x0000
        /*00d4*/ 	.byte	0x00, 0xf5, 0x21, 0x00


	//----- nvinfo : EIATTR_SPARSE_MMA_MASK
	.align		4
.L_33:
        /*00d8*/ 	.byte	0x03, 0x50
        /*00da*/ 	.short	0x0000


	//----- nvinfo : EIATTR_MAXREG_COUNT
	.align		4
        /*00dc*/ 	.byte	0x03, 0x1b
        /*00de*/ 	.short	0x00ff


	//----- nvinfo : EIATTR_MERCURY_ISA_VERSION
	.align		4
        /*00e0*/ 	.byte	0x03, 0x5f
        /*00e2*/ 	.short	0x0101


	//----- nvinfo : EIATTR_VRC_CTA_INIT_COUNT
	.align		4
        /*00e4*/ 	.byte	0x02, 0x4a
	.zero		1
	.zero		1


	//----- nvinfo : EIATTR_EXIT_INSTR_OFFSETS
	.align		4
        /*00e8*/ 	.byte	0x04, 0x1c
        /*00ea*/ 	.short	(.L_35 - .L_34)


	//   ....[0]....
.L_34:
        /*00ec*/ 	.word	0x000000a0


	//   ....[1]....
        /*00f0*/ 	.word	0x00000360


	//----- nvinfo : EIATTR_CBANK_PARAM_SIZE
	.align		4
.L_35:
        /*00f4*/ 	.byte	0x03, 0x19
        /*00f6*/ 	.short	0x005c


	//----- nvinfo : EIATTR_PARAM_CBANK
	.align		4
        /*00f8*/ 	.byte	0x04, 0x0a
        /*00fa*/ 	.short	(.L_37 - .L_36)
	.align		4
.L_36:
        /*00fc*/ 	.word	index@(.nv.constant0._Z23apply_rotary_emb_kernelPfS_S_S_S_S_S_S_S_S_iii)
        /*0100*/ 	.short	0x0380
        /*0102*/ 	.short	0x005c


	//----- nvinfo : EIATTR_SW_WAR
	.align		4
.L_37:
        /*0104*/ 	.byte	0x04, 0x36
        /*0106*/ 	.short	(.L_39 - .L_38)
.L_38:
        /*0108*/ 	.word	0x00000008
.L_39:


//--------------------- .nv.callgraph             --------------------------
	.section	.nv.callgraph,"",@"SHT_CUDA_CALLGRAPH"
	.align	4
	.sectionentsize	8
	.align		4
        /*0000*/ 	.word	0x00000000
	.align		4
        /*0004*/ 	.word	0xffffffff
	.align		4
        /*0008*/ 	.word	0x00000000
	.align		4
        /*000c*/ 	.word	0xfffffffe
	.align		4
        /*0010*/ 	.word	0x00000000
	.align		4
        /*0014*/ 	.word	0xfffffffd
	.align		4
        /*0018*/ 	.word	0x00000000
	.align		4
        /*001c*/ 	.word	0xfffffffc


//--------------------- .text._Z23apply_rotary_emb_kernelPfS_S_S_S_S_S_S_S_S_iii --------------------------
	.section	.text._Z23apply_rotary_emb_kernelPfS_S_S_S_S_S_S_S_S_iii,"ax",@progbits
	.align	128
        .global         _Z23apply_rotary_emb_kernelPfS_S_S_S_S_S_S_S_S_iii
        .type           _Z23apply_rotary_emb_kernelPfS_S_S_S_S_S_S_S_S_iii,@function
        .size           _Z23apply_rotary_emb_kernelPfS_S_S_S_S_S_S_S_S_iii,(.L_x_1 - _Z23apply_rotary_emb_kernelPfS_S_S_S_S_S_S_S_S_iii)
        .other          _Z23apply_rotary_emb_kernelPfS_S_S_S_S_S_S_S_S_iii,@"STO_CUDA_ENTRY STV_DEFAULT"
_Z23apply_rotary_emb_kernelPfS_S_S_S_S_S_S_S_S_iii:
.text._Z23apply_rotary_emb_kernelPfS_S_S_S_S_S_S_S_S_iii:
[----:B------:R-:W-:Y:S01]  /*0000*/  LDC R1, c[0x0][0x37c] ;  /* 0x0000df00ff017b82 */ /* 0x000fe20000000800 */
[----:B------:R-:W0:Y:S07]  /*0010*/  S2R R3, SR_TID.X ;  /* 0x0000000000037919 */ /* 0x000e2e0000002100 */
[----:B------:R-:W0:Y:S01]  /*0020*/  S2UR UR7, SR_CTAID.X ;  /* 0x00000000000779c3 */ /* 0x000e220000002500 */
[----:B------:R-:W1:Y:S01]  /*0030*/  LDCU.64 UR4, c[0x0][0x3d0] ;  /* 0x00007a00ff0477ac */ /* 0x000e620008000a00 */
[----:B------:R-:W2:Y:S06]  /*0040*/  LDCU UR6, c[0x0][0x3d8] ;  /* 0x00007b00ff0677ac */ /* 0x000eac0008000800 */
[----:B------:R-:W0:Y:S01]  /*0050*/  LDC R0, c[0x0][0x360] ;  /* 0x0000d800ff007b82 */ /* 0x000e220000000800 */
[----:B-1----:R-:W-:-:S04]  /*0060*/  UIMAD UR4, UR5, UR4, URZ ;  /* 0x00000004050472a4 */ /* 0x002fc8000f8e02ff */
[----:B--2---:R-:W-:Y:S01]  /*0070*/  UIMAD UR4, UR4, UR6, URZ ;  /* 0x00000006040472a4 */ /* 0x004fe2000f8e02ff */
[----:B0-----:R-:W-:-:S05]  /*0080*/  IMAD R0, R0, UR7, R3 ;  /* 0x0000000700007c24 */ /* 0x001fca000f8e0203 */
[----:B------:R-:W-:-:S13]  /*0090*/  ISETP.GE.AND P0, PT, R0, UR4, PT ;  /* 0x0000000400007c0c */ /* 0x000fda000bf06270 */
[----:B------:R-:W-:Y:S05]  /*00a0*/  @P0 EXIT ;  /* 0x000000000000094d */ /* 0x000fea0003800000 */
[----:B------:R-:W0:Y:S01]  /*00b0*/  LDC.64 R8, c[0x0][0x3a8] ;  /* 0x0000ea00ff087b82 */ /* 0x000e220000000a00 */
[----:B------:R-:W1:Y:S07]  /*00c0*/  LDCU.64 UR4, c[0x0][0x358] ;  /* 0x00006b00ff0477ac */ /* 0x000e6e0008000a00 */
[----:B------:R-:W2:Y:S08]  /*00d0*/  LDC.64 R4, c[0x0][0x388] ;  /* 0x0000e200ff047b82 */ /* 0x000eb00000000a00 */
[----:B------:R-:W3:Y:S08]  /*00e0*/  LDC.64 R6, c[0x0][0x3a0] ;  /* 0x0000e800ff067b82 */ /* 0x000ef00000000a00 */
[----:B------:R-:W4:Y:S01]  /*00f0*/  LDC.64 R10, c[0x0][0x380] ;  /* 0x0000e000ff0a7b82 */ /* 0x000f220000000a00 */
[----:B0-----:R-:W-:-:S05]  /*0100*/  IMAD.WIDE R8, R0, 0x4, R8 ;  /* 0x0000000400087825 */ /* 0x001fca00078e0208 */
[----:B-1----:R0:W5:Y:S01]  /*0110*/  LDG.E R2, desc[UR4][R8.64] ;  /* 0x0000000408027981 */ /* 0x002162000c1e1900 */
[C---:B--2---:R-:W-:Y:S01]  /*0120*/  IMAD.WIDE R4, R0.reuse, 0x4, R4 ;  /* 0x0000000400047825 */ /* 0x044fe200078e0204 */
[----:B------:R-:W1:Y:S04]  /*0130*/  LDC.64 R12, c[0x0][0x3b0] ;  /* 0x0000ec00ff0c7b82 */ /* 0x000e680000000a00 */
[----:B------:R-:W5:Y:S01]  /*0140*/  LDG.E R15, desc[UR4][R4.64] ;  /* 0x00000004040f7981 */ /* 0x000f62000c1e1900 */
[----:B---3--:R-:W-:-:S03]  /*0150*/  IMAD.WIDE R6, R0, 0x4, R6 ;  /* 0x0000000400067825 */ /* 0x008fc600078e0206 */
[----:B0-----:R-:W0:Y:S02]  /*0160*/  LDC.64 R8, c[0x0][0x3b8] ;  /* 0x0000ee00ff087b82 */ /* 0x001e240000000a00 */
[----:B------:R-:W2:Y:S01]  /*0170*/  LDG.E R3, desc[UR4][R6.64] ;  /* 0x0000000406037981 */ /* 0x000ea2000c1e1900 */
[----:B----4-:R-:W-:-:S05]  /*0180*/  IMAD.WIDE R10, R0, 0x4, R10 ;  /* 0x00000004000a7825 */ /* 0x010fca00078e020a */
[----:B------:R-:W2:Y:S01]  /*0190*/  LDG.E R14, desc[UR4][R10.64] ;  /* 0x000000040a0e7981 */ /* 0x000ea2000c1e1900 */
[----:B-1----:R-:W-:-:S04]  /*01a0*/  IMAD.WIDE R12, R0, 0x4, R12 ;  /* 0x00000004000c7825 */ /* 0x002fc800078e020c */
[----:B-----5:R-:W-:-:S04]  /*01b0*/  FMUL R16, R2, R15 ;  /* 0x0000000f02107220 */ /* 0x020fc80000400000 */
[----:B--2---:R-:W-:Y:S02]  /*01c0*/  FFMA R19, R3, R14, -R16 ;  /* 0x0000000e03137223 */ /* 0x004fe40000000810 */
[----:B------:R-:W1:Y:S03]  /*01d0*/  LDC.64 R14, c[0x0][0x398] ;  /* 0x0000e600ff0e7b82 */ /* 0x000e660000000a00 */
[----:B------:R2:W-:Y:S04]  /*01e0*/  STG.E desc[UR4][R12.64], R19 ;  /* 0x000000130c007986 */ /* 0x0005e8000c101904 */
[----:B------:R3:W4:Y:S01]  /*01f0*/  LDG.E R18, desc[UR4][R4.64] ;  /* 0x0000000404127981 */ /* 0x000722000c1e1900 */
[----:B------:R-:W5:Y:S03]  /*0200*/  LDC.64 R16, c[0x0][0x390] ;  /* 0x0000e400ff107b82 */ /* 0x000f660000000a00 */
[----:B------:R-:W2:Y:S05]  /*0210*/  LDG.E R21, desc[UR4][R10.64] ;  /* 0x000000040a157981 */ /* 0x000eaa000c1e1900 */
[----:B---3--:R-:W3:Y:S01]  /*0220*/  LDC.64 R4, c[0x0][0x3c0] ;  /* 0x0000f000ff047b82 */ /* 0x008ee20000000a00 */
[----:B-1----:R-:W-:-:S04]  /*0230*/  IMAD.WIDE R14, R0, 0x4, R14 ;  /* 0x00000004000e7825 */ /* 0x002fc800078e020e */
[----:B----4-:R-:W-:-:S04]  /*0240*/  FMUL R7, R3, R18 ;  /* 0x0000001203077220 */ /* 0x010fc80000400000 */
[----:B--2---:R-:W-:Y:S01]  /*0250*/  FFMA R21, R2, R21, R7 ;  /* 0x0000001502157223 */ /* 0x004fe20000000007 */
[----:B0-----:R-:W-:-:S04]  /*0260*/  IMAD.WIDE R6, R0, 0x4, R8 ;  /* 0x0000000400067825 */ /* 0x001fc800078e0208 */
[C---:B-----5:R-:W-:Y:S01]  /*0270*/  IMAD.WIDE R8, R0.reuse, 0x4, R16 ;  /* 0x0000000400087825 */ /* 0x060fe200078e0210 */
[----:B------:R0:W-:Y:S04]  /*0280*/  STG.E desc[UR4][R6.64], R21 ;  /* 0x0000001506007986 */ /* 0x0001e8000c101904 */
[----:B------:R-:W2:Y:S04]  /*0290*/  LDG.E R13, desc[UR4][R14.64] ;  /* 0x000000040e0d7981 */ /* 0x000ea8000c1e1900 */
[----:B------:R-:W4:Y:S01]  /*02a0*/  LDG.E R10, desc[UR4][R8.64] ;  /* 0x00000004080a7981 */ /* 0x000f22000c1e1900 */
[----:B---3--:R-:W-:-:S04]  /*02b0*/  IMAD.WIDE R4, R0, 0x4, R4 ;  /* 0x0000000400047825 */ /* 0x008fc800078e0204 */
[----:B--2---:R-:W-:-:S04]  /*02c0*/  FMUL R12, R2, R13 ;  /* 0x0000000d020c7220 */ /* 0x004fc80000400000 */
[----:B----4-:R-:W-:Y:S02]  /*02d0*/  FFMA R13, R3, R10, -R12 ;  /* 0x0000000a030d7223 */ /* 0x010fe4000000080c */
[----:B------:R-:W0:Y:S03]  /*02e0*/  LDC.64 R10, c[0x0][0x3c8] ;  /* 0x0000f200ff0a7b82 */ /* 0x000e260000000a00 */
[----:B------:R-:W-:Y:S04]  /*02f0*/  STG.E desc[UR4][R4.64], R13 ;  /* 0x0000000d04007986 */ /* 0x000fe8000c101904 */
[----:B------:R-:W2:Y:S04]  /*0300*/  LDG.E R12, desc[UR4][R14.64] ;  /* 0x000000040e0c7981 */ /* 0x000ea8000c1e1900 */
[----:B------:R-:W3:Y:S01]  /*0310*/  LDG.E R17, desc[UR4][R8.64] ;  /* 0x0000000408117981 */ /* 0x000ee2000c1e1900 */
[----:B0-----:R-:W-:-:S04]  /*0320*/  IMAD.WIDE R6, R0, 0x4, R10 ;  /* 0x0000000400067825 */ /* 0x001fc800078e020a */
[----:B--2---:R-:W-:-:S04]  /*0330*/  FMUL R3, R3, R12 ;  /* 0x0000000c03037220 */ /* 0x004fc80000400000 */
[----:B---3--:R-:W-:-:S05]  /*0340*/  FFMA R3, R2, R17, R3 ;  /* 0x0000001102037223 */ /* 0x008fca0000000003 */
[----:B------:R-:W-:Y:S01]  /*0350*/  STG.E desc[UR4][R6.64], R3 ;  /* 0x0000000306007986 */ /* 0x000fe2000c101904 */
[----:B------:R-:W-:Y:S05]  /*0360*/  EXIT ;  /* 0x000000000000794d */ /* 0x000fea0003800000 */
.L_x_0:
[----:B------:R-:W-:-:S00]  /*0370*/  BRA `(.L_x_0) ;  /* 0xfffffffc00fc7947 */ /* 0x000fc0000383ffff */
[----:B------:R-:W-:-:S00]  /*0380*/  NOP ;  /* 0x0000000000007918 */ /* 0x000fc00000000000 */
[----:B------:R-:W-:-:S00]  /*0390*/  NOP ;  /* 0x0000000000007918 */ /* 0x000fc00000000000 */
[----:B------:R-:W-:-:S00]  /*03a0*/  NOP ;  /* 0x0000000000007918 */ /* 0x000fc00000000000 */
[----:B------:R-:W-:-:S00]  /*03b0*/  NOP ;  /* 0x0000000000007918 */ /* 0x000fc00000000000 */
[----:B------:R-:W-:-:S00]  /*03c0*/  NOP ;  /* 0x0000000000007918 */ /* 0x000fc00000000000 */
[----:B------:R-:W-:-:S00]  /*03d0*/  NOP ;  /* 0x0000000000007918 */ /* 0x000fc00000000000 */
[----:B------:R-:W-:-:S00]  /*03e0*/  NOP ;  /* 0x0000000000007918 */ /* 0x000fc00000000000 */
[----:B------:R-:W-:-:S00]  /*03f0*/  NOP ;  /* 0x0000000000007918 */ /* 0x000fc00000000000 */
.L_x_1:


//--------------------- .nv.shared.reserved.0     --------------------------
	.section	.nv.shared.reserved.0,"aw",@nobits
	.weak		__nv_reservedSMEM_offset_0_alias
	.size		__nv_reservedSMEM_offset_0_alias, 0, 64
	.other		__nv_reservedSMEM_offset_0_alias,@"STO_CUDA_RESERVED_SHARED STV_DEFAULT"
__nv_reservedSMEM_offset_0_alias:
	.zero		0
	.zero		64


//--------------------- .nv.constant0._Z23apply_rotary_emb_kernelPfS_S_S_S_S_S_S_S_S_iii --------------------------
	.section	.nv.constant0._Z23apply_rotary_emb_kernelPfS_S_S_S_S_S_S_S_S_iii,"a",@progbits
	.sectionflags	@""
	.align	4
.nv.constant0._Z23apply_rotary_emb_kernelPfS_S_S_S_S_S_S_S_S_iii:
	.zero		988


//--------------------- SYMBOLS --------------------------

	.type		.nv.reservedSmem.offset0,@object
	.size		.nv.reservedSmem.offset0,0x4
